	.headerflags	@"EF_CUDA_TEXMODE_UNIFIED EF_CUDA_64BIT_ADDRESS EF_CUDA_ACCELERATORS EF_CUDA_SM90 EF_CUDA_VIRTUAL_SM(EF_CUDA_SM90)"
	.elftype	@"ET_EXEC"


//--------------------- .nv.info                  --------------------------
	.section	.nv.info,"",@"SHT_CUDA_INFO"
	.align	4


	//----- nvinfo : EIATTR_REGCOUNT
	.align		4
        /*0000*/ 	.byte	0x04, 0x2f
        /*0002*/ 	.short	(.L_4 - .L_3)
	.align		4
.L_3:
        /*0004*/ 	.word	index@(triton_red_fused__to_copy_add_div_embedding_dense_backward_mul_pow_sum_13)
        /*0008*/ 	.word	0x00000020


	//----- nvinfo : EIATTR_MIN_STACK_SIZE
	.align		4
.L_4:
        /*000c*/ 	.byte	0x04, 0x12
        /*000e*/ 	.short	(.L_6 - .L_5)
	.align		4
.L_5:
        /*0010*/ 	.word	index@(triton_red_fused__to_copy_add_div_embedding_dense_backward_mul_pow_sum_13)
        /*0014*/ 	.word	0x00000000


	//----- nvinfo : EIATTR_FRAME_SIZE
	.align		4
.L_6:
        /*0018*/ 	.byte	0x04, 0x11
        /*001a*/ 	.short	(.L_8 - .L_7)
	.align		4
.L_7:
        /*001c*/ 	.word	index@(triton_red_fused__to_copy_add_div_embedding_dense_backward_mul_pow_sum_13)
        /*0020*/ 	.word	0x00000000


	//----- nvinfo : EIATTR_MIN_STACK_SIZE
	.align		4
.L_8:
        /*0024*/ 	.byte	0x04, 0x12
        /*0026*/ 	.short	(.L_10 - .L_9)
	.align		4
.L_9:
        /*0028*/ 	.word	index@(triton_red_fused__to_copy_add_div_embedding_dense_backward_mul_pow_sum_13)
        /*002c*/ 	.word	0x00000000
.L_10:


//--------------------- .nv.info.triton_red_fused__to_copy_add_div_embedding_dense_backward_mul_pow_sum_13 --------------------------
	.section	.nv.info.triton_red_fused__to_copy_add_div_embedding_dense_backward_mul_pow_sum_13,"",@"SHT_CUDA_INFO"
	.sectionflags	@""
	.align	4


	//----- nvinfo : EIATTR_CUDA_API_VERSION
	.align		4
        /*0000*/ 	.byte	0x04, 0x37
        /*0002*/ 	.short	(.L_12 - .L_11)
.L_11:
        /*0004*/ 	.word	0x0000007c


	//----- nvinfo : EIATTR_KPARAM_INFO
	.align		4
.L_12:
        /*0008*/ 	.byte	0x04, 0x17
        /*000a*/ 	.short	(.L_14 - .L_13)
.L_13:
        /*000c*/ 	.word	0x00000000
        /*0010*/ 	.short	0x000b
        /*0012*/ 	.short	0x0050
        /*0014*/ 	.byte	0x00, 0xf4, 0x21, 0x00


	//----- nvinfo : EIATTR_KPARAM_INFO
	.align		4
.L_14:
        /*0018*/ 	.byte	0x04, 0x17
        /*001a*/ 	.short	(.L_16 - .L_15)
.L_15:
        /*001c*/ 	.word	0x00000000
        /*0020*/ 	.short	0x000a
        /*0022*/ 	.short	0x004c
        /*0024*/ 	.byte	0x00, 0xf0, 0x11, 0x00


	//----- nvinfo : EIATTR_KPARAM_INFO
	.align		4
.L_16:
        /*0028*/ 	.byte	0x04, 0x17
        /*002a*/ 	.short	(.L_18 - .L_17)
.L_17:
        /*002c*/ 	.word	0x00000000
        /*0030*/ 	.short	0x0009
        /*0032*/ 	.short	0x0048
        /*0034*/ 	.byte	0x00, 0xf0, 0x11, 0x00


	//----- nvinfo : EIATTR_KPARAM_INFO
	.align		4
.L_18:
        /*0038*/ 	.byte	0x04, 0x17
        /*003a*/ 	.short	(.L_20 - .L_19)
.L_19:
        /*003c*/ 	.word	0x00000000
        /*0040*/ 	.short	0x0008
        /*0042*/ 	.short	0x0040
        /*0044*/ 	.byte	0x00, 0xf4, 0x21, 0x00


	//----- nvinfo : EIATTR_KPARAM_INFO
	.align		4
.L_20:
        /*0048*/ 	.byte	0x04, 0x17
        /*004a*/ 	.short	(.L_22 - .L_21)
.L_21:
        /*004c*/ 	.word	0x00000000
        /*0050*/ 	.short	0x0007
        /*0052*/ 	.short	0x0038
        /*0054*/ 	.byte	0x00, 0xf4, 0x21, 0x00


	//----- nvinfo : EIATTR_KPARAM_INFO
	.align		4
.L_22:
        /*0058*/ 	.byte	0x04, 0x17
        /*005a*/ 	.short	(.L_24 - .L_23)
.L_23:
        /*005c*/ 	.word	0x00000000
        /*0060*/ 	.short	0x0006
        /*0062*/ 	.short	0x0030
        /*0064*/ 	.byte	0x00, 0xf4, 0x21, 0x00


	//----- nvinfo : EIATTR_KPARAM_INFO
	.align		4
.L_24:
        /*0068*/ 	.byte	0x04, 0x17
        /*006a*/ 	.short	(.L_26 - .L_25)
.L_25:
        /*006c*/ 	.word	0x00000000
        /*0070*/ 	.short	0x0005
        /*0072*/ 	.short	0x0028
        /*0074*/ 	.byte	0x00, 0xf4, 0x21, 0x00


	//----- nvinfo : EIATTR_KPARAM_INFO
	.align		4
.L_26:
        /*0078*/ 	.byte	0x04, 0x17
        /*007a*/ 	.short	(.L_28 - .L_27)
.L_27:
        /*007c*/ 	.word	0x00000000
        /*0080*/ 	.short	0x0004
        /*0082*/ 	.short	0x0020
        /*0084*/ 	.byte	0x00, 0xf4, 0x21, 0x00


	//----- nvinfo : EIATTR_KPARAM_INFO
	.align		4
.L_28:
        /*0088*/ 	.byte	0x04, 0x17
        /*008a*/ 	.short	(.L_30 - .L_29)
.L_29:
        /*008c*/ 	.word	0x00000000
        /*0090*/ 	.short	0x0003
        /*0092*/ 	.short	0x0018
        /*0094*/ 	.byte	0x00, 0xf4, 0x21, 0x00


	//----- nvinfo : EIATTR_KPARAM_INFO
	.align		4
.L_30:
        /*0098*/ 	.byte	0x04, 0x17
        /*009a*/ 	.short	(.L_32 - .L_31)
.L_31:
        /*009c*/ 	.word	0x00000000
        /*00a0*/ 	.short	0x0002
        /*00a2*/ 	.short	0x0010
        /*00a4*/ 	.byte	0x00, 0xf4, 0x21, 0x00


	//----- nvinfo : EIATTR_KPARAM_INFO
	.align		4
.L_32:
        /*00a8*/ 	.byte	0x04, 0x17
        /*00aa*/ 	.short	(.L_34 - .L_33)
.L_33:
        /*00ac*/ 	.word	0x00000000
        /*00b0*/ 	.short	0x0001
        /*00b2*/ 	.short	0x0008
        /*00b4*/ 	.byte	0x00, 0xf4, 0x21, 0x00


	//----- nvinfo : EIATTR_KPARAM_INFO
	.align		4
.L_34:
        /*00b8*/ 	.byte	0x04, 0x17
        /*00ba*/ 	.short	(.L_36 - .L_35)
.L_35:
        /*00bc*/ 	.word	0x00000000
        /*00c0*/ 	.short	0x0000
        /*00c2*/ 	.short	0x0000
        /*00c4*/ 	.byte	0x00, 0xf4, 0x21, 0x00


	//----- nvinfo : EIATTR_SPARSE_MMA_MASK
	.align		4
.L_36:
        /*00c8*/ 	.byte	0x03, 0x50
        /*00ca*/ 	.short	0x0000


	//----- nvinfo : EIATTR_MAXREG_COUNT
	.align		4
        /*00cc*/ 	.byte	0x03, 0x1b
        /*00ce*/ 	.short	0x00ff


	//----- nvinfo : EIATTR_EXTERNS
	.align		4
        /*00d0*/ 	.byte	0x04, 0x0f
        /*00d2*/ 	.short	(.L_38 - .L_37)


	//   ....[0]....
	.align		4
.L_37:
        /*00d4*/ 	.word	index@(__assertfail)


	//----- nvinfo : EIATTR_COOP_GROUP_MASK_REGIDS
	.align		4
.L_38:
        /*00d8*/ 	.byte	0x04, 0x29
        /*00da*/ 	.short	(.L_40 - .L_39)


	//   ....[0]....
.L_39:
        /*00dc*/ 	.word	0xffffffff


	//----- nvinfo : EIATTR_COOP_GROUP_INSTR_OFFSETS
	.align		4
.L_40:
        /*00e0*/ 	.byte	0x04, 0x28
        /*00e2*/ 	.short	(.L_42 - .L_41)


	//   ....[0]....
.L_41:
        /*00e4*/ 	.word	0x00000730


	//----- nvinfo : EIATTR_SYSCALL_OFFSETS
	.align		4
.L_42:
        /*00e8*/ 	.byte	0x04, 0x46
        /*00ea*/ 	.short	(.L_44 - .L_43)


	//   ....[0]....
.L_43:
        /*00ec*/ 	.word	0x000011f0


	//----- nvinfo : EIATTR_EXIT_INSTR_OFFSETS
	.align		4
.L_44:
        /*00f0*/ 	.byte	0x04, 0x1c
        /*00f2*/ 	.short	(.L_46 - .L_45)


	//   ....[0]....
.L_45:
        /*00f4*/ 	.word	0x000010f0


	//----- nvinfo : EIATTR_REQNTID
	.align		4
.L_46:
        /*00f8*/ 	.byte	0x04, 0x10
        /*00fa*/ 	.short	(.L_48 - .L_47)
.L_47:
        /*00fc*/ 	.word	0x00000080
        /*0100*/ 	.word	0x00000001
        /*0104*/ 	.word	0x00000001


	//----- nvinfo : EIATTR_CRS_STACK_SIZE
	.align		4
.L_48:
        /*0108*/ 	.byte	0x04, 0x1e
        /*010a*/ 	.short	(.L_50 - .L_49)
.L_49:
        /*010c*/ 	.word	0x00000000


	//----- nvinfo : EIATTR_CBANK_PARAM_SIZE
	.align		4
.L_50:
        /*0110*/ 	.byte	0x03, 0x19
        /*0112*/ 	.short	0x0058


	//----- nvinfo : EIATTR_PARAM_CBANK
	.align		4
        /*0114*/ 	.byte	0x04, 0x0a
        /*0116*/ 	.short	(.L_52 - .L_51)
	.align		4
.L_51:
        /*0118*/ 	.word	index@(.nv.constant0.triton_red_fused__to_copy_add_div_embedding_dense_backward_mul_pow_sum_13)
        /*011c*/ 	.short	0x0210
        /*011e*/ 	.short	0x0058


	//----- nvinfo : EIATTR_SW_WAR
	.align		4
.L_52:
        /*0120*/ 	.byte	0x04, 0x36
        /*0122*/ 	.short	(.L_54 - .L_53)
.L_53:
        /*0124*/ 	.word	0x00000008
.L_54:


//--------------------- .nv.callgraph             --------------------------
	.section	.nv.callgraph,"",@"SHT_CUDA_CALLGRAPH"
	.align	4
	.sectionentsize	8
	.align		4
        /*0000*/ 	.word	0x00000000
	.align		4
        /*0004*/ 	.word	0xffffffff
	.align		4
        /*0008*/ 	.word	index@(triton_red_fused__to_copy_add_div_embedding_dense_backward_mul_pow_sum_13)
	.align		4
        /*000c*/ 	.word	index@(__assertfail)
	.align		4
        /*0010*/ 	.word	0x00000000
	.align		4
        /*0014*/ 	.word	0xfffffffe
	.align		4
        /*0018*/ 	.word	0x00000000
	.align		4
        /*001c*/ 	.word	0xfffffffd
	.align		4
        /*0020*/ 	.word	0x00000000
	.align		4
        /*0024*/ 	.word	0xfffffffc


//--------------------- .nv.constant4             --------------------------
	.section	.nv.constant4,"a",@progbits
	.align	8
	.align		8
.nv.constant4:
        /*0000*/ 	.dword	__assertfail
	.align		8
        /*0008*/ 	.dword	assertFunc_0
	.align		8
        /*0010*/ 	.dword	assertFile_0
	.align		8
        /*0018*/ 	.dword	assertMessage_0


//--------------------- .text.triton_red_fused__to_copy_add_div_embedding_dense_backward_mul_pow_sum_13 --------------------------
	.section	.text.triton_red_fused__to_copy_add_div_embedding_dense_backward_mul_pow_sum_13,"ax",@progbits
	.sectionflags	@"SHF_BARRIERS=1"
	.align	128
        .global         triton_red_fused__to_copy_add_div_embedding_dense_backward_mul_pow_sum_13
        .type           triton_red_fused__to_copy_add_div_embedding_dense_backward_mul_pow_sum_13,@function
        .size           triton_red_fused__to_copy_add_div_embedding_dense_backward_mul_pow_sum_13,(.L_x_7 - triton_red_fused__to_copy_add_div_embedding_dense_backward_mul_pow_sum_13)
        .other          triton_red_fused__to_copy_add_div_embedding_dense_backward_mul_pow_sum_13,@"STO_CUDA_ENTRY STV_DEFAULT"
triton_red_fused__to_copy_add_div_embedding_dense_backward_mul_pow_sum_13:
.text.triton_red_fused__to_copy_add_div_embedding_dense_backward_mul_pow_sum_13:
[----:B------:R-:W0:Y:S02]  /*0000*/  LDC R1, c[0x0][0x28] ;  /* 0x00000a00ff017b82 */ /* 0x000e240000000800 */
[----:B------:R-:W1:Y:S01]  /*0010*/  S2R R2, SR_TID.X ;  /* 0x0000000000027919 */ /* 0x000e620000002100 */
[----:B------:R-:W2:Y:S01]  /*0020*/  S2UR UR4, SR_CTAID.X ;  /* 0x00000000000479c3 */ /* 0x000ea20000002500 */
[----:B------:R-:W-:Y:S01]  /*0030*/  HFMA2.MMA R4, -RZ, RZ, 0, 0 ;  /* 0x00000000ff047435 */ /* 0x000fe200000001ff */
[----:B------:R-:W-:Y:S01]  /*0040*/  ULDC UR5, c[0x0][0x258] ;  /* 0x0000960000057ab9 */ /* 0x000fe20000000800 */
[----:B------:R-:W-:Y:S02]  /*0050*/  CS2R R22, SRZ ;  /* 0x0000000000167805 */ /* 0x000fe4000001ff00 */
[----:B------:R-:W-:Y:S02]  /*0060*/  MOV R5, 0xfffffff8 ;  /* 0xfffffff800057802 */ /* 0x000fe40000000f00 */
[----:B------:R-:W-:Y:S01]  /*0070*/  MOV R8, 0xffffffff ;  /* 0xffffffff00087802 */ /* 0x000fe20000000f00 */
[----:B------:R-:W3:Y:S01]  /*0080*/  LDC.64 R24, c[0x0][0x228] ;  /* 0x00008a00ff187b82 */ /* 0x000ee20000000a00 */
[----:B------:R-:W-:Y:S01]  /*0090*/  MOV R6, RZ ;  /* 0x000000ff00067202 */ /* 0x000fe20000000f00 */
[----:B--2---:R-:W-:Y:S01]  /*00a0*/  USHF.L.U32 UR4, UR4, 0x6, URZ ;  /* 0x0000000604047899 */ /* 0x004fe2000800063f */
[----:B-1----:R-:W-:-:S02]  /*00b0*/  SHF.R.U32.HI R7, RZ, 0x1, R2 ;  /* 0x00000001ff077819 */ /* 0x002fc40000011602 */
[----:B------:R-:W-:Y:S02]  /*00c0*/  SHF.R.U32.HI R9, RZ, 0x3, R2 ;  /* 0x00000003ff097819 */ /* 0x000fe40000011602 */
[C---:B------:R-:W-:Y:S01]  /*00d0*/  LOP3.LUT R3, R2.reuse, 0x1, RZ, 0xc0, !PT ;  /* 0x0000000102037812 */ /* 0x040fe200078ec0ff */
[----:B------:R-:W-:Y:S01]  /*00e0*/  IMAD.SHL.U32 R2, R2, 0x4, RZ ;  /* 0x0000000402027824 */ /* 0x000fe200078e00ff */
[----:B------:R-:W-:Y:S02]  /*00f0*/  SGXT.U32 R7, R7, 0x6 ;  /* 0x000000060707781a */ /* 0x000fe40000000000 */
[----:B------:R-:W-:Y:S01]  /*0100*/  SGXT.U32 R9, R9, 0x4 ;  /* 0x000000040909781a */ /* 0x000fe20000000000 */
[----:B---3--:R-:W-:Y:S01]  /*0110*/  IMAD.WIDE.U32 R24, R3, 0x8, R24 ;  /* 0x0000000803187825 */ /* 0x008fe200078e0018 */
[----:B------:R-:W-:Y:S02]  /*0120*/  LOP3.LUT R7, R7, UR4, RZ, 0xfc, !PT ;  /* 0x0000000407077c12 */ /* 0x000fe4000f8efcff */
[----:B------:R-:W-:-:S02]  /*0130*/  LOP3.LUT R2, R2, 0x4, RZ, 0xc0, !PT ;  /* 0x0000000402027812 */ /* 0x000fc400078ec0ff */
[----:B------:R-:W-:Y:S02]  /*0140*/  LOP3.LUT R9, R9, UR4, RZ, 0xfc, !PT ;  /* 0x0000000409097c12 */ /* 0x000fe4000f8efcff */
[----:B------:R-:W-:Y:S02]  /*0150*/  LEA R26, R7, R2, 0xc ;  /* 0x00000002071a7211 */ /* 0x000fe400078e60ff */
[----:B------:R-:W-:Y:S02]  /*0160*/  MOV R0, R24 ;  /* 0x0000001800007202 */ /* 0x000fe40000000f00 */
[----:B------:R-:W-:Y:S02]  /*0170*/  MOV R3, R25 ;  /* 0x0000001900037202 */ /* 0x000fe40000000f00 */
[----:B------:R-:W-:Y:S02]  /*0180*/  LOP3.LUT R2, R9, 0x20, RZ, 0xfc, !PT ;  /* 0x0000002009027812 */ /* 0x000fe400078efcff */
[----:B------:R-:W-:Y:S01]  /*0190*/  ISETP.GE.AND P4, PT, R7, UR5, PT ;  /* 0x0000000507007c0c */ /* 0x000fe2000bf86270 */
[----:B------:R-:W-:-:S12]  /*01a0*/  ULDC.64 UR4, c[0x0][0x208] ;  /* 0x0000820000047ab9 */ /* 0x000fd80000000a00 */
.L_x_0:
[----:B------:R-:W1:Y:S01]  /*01b0*/  LDC.64 R18, c[0x0][0x210] ;  /* 0x00008400ff127b82 */ /* 0x000e620000000a00 */
[----:B------:R-:W-:Y:S02]  /*01c0*/  IADD3 R5, P0, R5, 0x8, RZ ;  /* 0x0000000805057810 */ /* 0x000fe40007f1e0ff */
[----:B------:R-:W-:Y:S02]  /*01d0*/  CS2R R10, SRZ ;  /* 0x00000000000a7805 */ /* 0x000fe4000001ff00 */
[----:B------:R-:W-:Y:S02]  /*01e0*/  CS2R R12, SRZ ;  /* 0x00000000000c7805 */ /* 0x000fe4000001ff00 */
[----:B------:R-:W-:Y:S01]  /*01f0*/  LOP3.LUT R21, R26, R5, RZ, 0xfc, !PT ;  /* 0x000000051a157212 */ /* 0x000fe200078efcff */
[----:B------:R-:W2:Y:S08]  /*0200*/  LDC.64 R16, c[0x0][0x218] ;  /* 0x00008600ff107b82 */ /* 0x000eb00000000a00 */
[----:B------:R-:W3:Y:S01]  /*0210*/  LDC.64 R28, c[0x0][0x220] ;  /* 0x00008800ff1c7b82 */ /* 0x000ee20000000a00 */
[----:B-1----:R-:W-:Y:S01]  /*0220*/  IMAD.WIDE R18, R21, 0x2, R18 ;  /* 0x0000000215127825 */ /* 0x002fe200078e0212 */
[----:B------:R-:W-:-:S04]  /*0230*/  CS2R R14, SRZ ;  /* 0x00000000000e7805 */ /* 0x000fc8000001ff00 */
[----:B------:R1:W4:Y:S01]  /*0240*/  @!P4 LDG.E.EL.64 R10, desc[UR4][R18.64] ;  /* 0x00000004120ac981 */ /* 0x000322000c2e1b00 */
[----:B--2---:R-:W-:-:S05]  /*0250*/  IMAD.WIDE R16, R21, 0x2, R16 ;  /* 0x0000000215107825 */ /* 0x004fca00078e0210 */
[----:B------:R-:W2:Y:S01]  /*0260*/  @!P4 LDG.E.EL.64 R12, desc[UR4][R16.64] ;  /* 0x00000004100cc981 */ /* 0x000ea2000c2e1b00 */
[----:B-1----:R-:W1:Y:S01]  /*0270*/  LDC.64 R18, c[0x0][0x230] ;  /* 0x00008c00ff127b82 */ /* 0x002e620000000a00 */
[----:B---3--:R-:W-:-:S05]  /*0280*/  IMAD.WIDE R28, R21, 0x2, R28 ;  /* 0x00000002151c7825 */ /* 0x008fca00078e021c */
[----:B------:R-:W3:Y:S04]  /*0290*/  @!P4 LDG.E.EL.64 R14, desc[UR4][R28.64] ;  /* 0x000000041c0ec981 */ /* 0x000ee8000c2e1b00 */
[----:B------:R5:W3:Y:S01]  /*02a0*/  LDG.E.EL.64 R16, desc[UR4][R24.64] ;  /* 0x0000000418107981 */ /* 0x000ae2000c2e1b00 */
[----:B-1----:R-:W-:Y:S01]  /*02b0*/  IMAD.WIDE R18, R21, 0x2, R18 ;  /* 0x0000000215127825 */ /* 0x002fe200078e0212 */
[----:B------:R-:W-:-:S06]  /*02c0*/  CS2R R20, SRZ ;  /* 0x0000000000147805 */ /* 0x000fcc000001ff00 */
[----:B------:R1:W3:Y:S01]  /*02d0*/  @!P4 LDG.E.EL.64 R20, desc[UR4][R18.64] ;  /* 0x000000041214c981 */ /* 0x0002e2000c2e1b00 */
[----:B------:R-:W-:Y:S01]  /*02e0*/  IMAD.X R8, RZ, RZ, R8, P0 ;  /* 0x000000ffff087224 */ /* 0x000fe200000e0608 */
[----:B------:R-:W-:-:S04]  /*02f0*/  ISETP.GE.U32.AND P0, PT, R5, 0xff8, PT ;  /* 0x00000ff80500780c */ /* 0x000fc80003f06070 */
[----:B------:R-:W-:Y:S02]  /*0300*/  ISETP.GE.U32.AND.EX P0, PT, R8, RZ, PT, P0 ;  /* 0x000000ff0800720c */ /* 0x000fe40003f06100 */
[----:B-----5:R-:W-:-:S04]  /*0310*/  IADD3 R24, P1, R24, 0x10, RZ ;  /* 0x0000001018187810 */ /* 0x020fc80007f3e0ff */
[----:B------:R-:W-:Y:S01]  /*0320*/  IADD3.X R25, RZ, R25, RZ, P1, !PT ;  /* 0x00000019ff197210 */ /* 0x000fe20000ffe4ff */
[----:B----4-:R-:W-:Y:S02]  /*0330*/  HADD2.F32 R27, -RZ, R10.H0_H0 ;  /* 0x2000000aff1b7230 */ /* 0x010fe40000004100 */
[----:B-1----:R-:W-:Y:S02]  /*0340*/  HADD2.F32 R18, -RZ, R10.H1_H1 ;  /* 0x3000000aff127230 */ /* 0x002fe40000004100 */
[----:B--2---:R-:W-:Y:S02]  /*0350*/  HADD2.F32 R10, -RZ, R12.H0_H0 ;  /* 0x2000000cff0a7230 */ /* 0x004fe40000004100 */
[----:B------:R-:W-:Y:S02]  /*0360*/  HADD2.F32 R12, -RZ, R12.H1_H1 ;  /* 0x3000000cff0c7230 */ /* 0x000fe40000004100 */
[----:B------:R-:W-:-:S03]  /*0370*/  HADD2.F32 R28, -RZ, R13.H0_H0 ;  /* 0x2000000dff1c7230 */ /* 0x000fc60000004100 */
[----:B------:R-:W-:Y:S01]  /*0380*/  FADD R12, R18, R12 ;  /* 0x0000000c120c7221 */ /* 0x000fe20000000000 */
[----:B------:R-:W-:Y:S02]  /*0390*/  HADD2.F32 R18, -RZ, R13.H1_H1 ;  /* 0x3000000dff127230 */ /* 0x000fe40000004100 */
[----:B------:R-:W-:Y:S01]  /*03a0*/  FADD R10, R27, R10 ;  /* 0x0000000a1b0a7221 */ /* 0x000fe20000000000 */
[----:B---3--:R-:W-:Y:S02]  /*03b0*/  HADD2.F32 R13, -RZ, R14.H0_H0 ;  /* 0x2000000eff0d7230 */ /* 0x008fe40000004100 */
[----:B------:R-:W-:-:S03]  /*03c0*/  HADD2.F32 R27, -RZ, R11.H0_H0 ;  /* 0x2000000bff1b7230 */ /* 0x000fc60000004100 */
[----:B------:R-:W-:Y:S01]  /*03d0*/  FADD R10, R13, R10 ;  /* 0x0000000a0d0a7221 */ /* 0x000fe20000000000 */
[----:B------:R-:W-:Y:S02]  /*03e0*/  HADD2.F32 R13, -RZ, R14.H1_H1 ;  /* 0x3000000eff0d7230 */ /* 0x000fe40000004100 */
[----:B------:R-:W-:Y:S01]  /*03f0*/  FADD R27, R27, R28 ;  /* 0x0000001c1b1b7221 */ /* 0x000fe20000000000 */
[----:B------:R-:W-:Y:S02]  /*0400*/  HADD2.F32 R14, -RZ, R15.H0_H0 ;  /* 0x2000000fff0e7230 */ /* 0x000fe40000004100 */
[----:B------:R-:W-:Y:S02]  /*0410*/  HADD2.F32 R11, -RZ, R11.H1_H1 ;  /* 0x3000000bff0b7230 */ /* 0x000fe40000004100 */
[----:B------:R-:W-:Y:S01]  /*0420*/  FADD R12, R13, R12 ;  /* 0x0000000c0d0c7221 */ /* 0x000fe20000000000 */
[----:B------:R-:W-:Y:S01]  /*0430*/  FADD R27, R14, R27 ;  /* 0x0000001b0e1b7221 */ /* 0x000fe20000000000 */
[----:B------:R-:W-:-:S02]  /*0440*/  HADD2.F32 R14, -RZ, R15.H1_H1 ;  /* 0x3000000fff0e7230 */ /* 0x000fc40000004100 */
[----:B------:R-:W-:Y:S02]  /*0450*/  HADD2.F32 R13, -RZ, R16.H0_H0 ;  /* 0x20000010ff0d7230 */ /* 0x000fe40000004100 */
[----:B------:R-:W-:Y:S02]  /*0460*/  HADD2.F32 R15, -RZ, R16.H1_H1 ;  /* 0x30000010ff0f7230 */ /* 0x000fe40000004100 */
[----:B------:R-:W-:Y:S02]  /*0470*/  HADD2.F32 R16, -RZ, R17.H0_H0 ;  /* 0x20000011ff107230 */ /* 0x000fe40000004100 */
[----:B------:R-:W-:-:S03]  /*0480*/  FADD R11, R11, R18 ;  /* 0x000000120b0b7221 */ /* 0x000fc60000000000 */
[----:B------:R-:W-:Y:S01]  /*0490*/  FMUL R27, R16, R27 ;  /* 0x0000001b101b7220 */ /* 0x000fe20000400000 */
[----:B------:R-:W-:Y:S02]  /*04a0*/  HADD2.F32 R16, -RZ, R17.H1_H1 ;  /* 0x30000011ff107230 */ /* 0x000fe40000004100 */
[----:B------:R-:W-:Y:S01]  /*04b0*/  FADD R11, R14, R11 ;  /* 0x0000000b0e0b7221 */ /* 0x000fe20000000000 */
[----:B------:R-:W-:Y:S01]  /*04c0*/  FMUL R14, R15, R12 ;  /* 0x0000000c0f0e7220 */ /* 0x000fe20000400000 */
[----:B------:R-:W-:Y:S01]  /*04d0*/  FMUL R10, R13, R10 ;  /* 0x0000000a0d0a7220 */ /* 0x000fe20000400000 */
[----:B------:R-:W-:Y:S02]  /*04e0*/  HADD2.F32 R15, -RZ, R21.H0_H0 ;  /* 0x20000015ff0f7230 */ /* 0x000fe40000004100 */
[----:B------:R-:W-:Y:S01]  /*04f0*/  FMUL R11, R16, R11 ;  /* 0x0000000b100b7220 */ /* 0x000fe20000400000 */
[----:B------:R-:W-:Y:S02]  /*0500*/  HADD2.F32 R12, -RZ, R20.H0_H0 ;  /* 0x20000014ff0c7230 */ /* 0x000fe40000004100 */
[----:B------:R-:W-:-:S02]  /*0510*/  HADD2.F32 R13, -RZ, R20.H1_H1 ;  /* 0x30000014ff0d7230 */ /* 0x000fc40000004100 */
[----:B------:R-:W-:Y:S02]  /*0520*/  HADD2.F32 R21, -RZ, R21.H1_H1 ;  /* 0x30000015ff157230 */ /* 0x000fe40000004100 */
[----:B------:R-:W-:Y:S01]  /*0530*/  @!P4 FFMA R23, R12, R10, R23 ;  /* 0x0000000a0c17c223 */ /* 0x000fe20000000017 */
[----:B------:R-:W-:Y:S01]  /*0540*/  @!P4 FFMA R6, R15, R27, R6 ;  /* 0x0000001b0f06c223 */ /* 0x000fe20000000006 */
[----:B------:R-:W-:Y:S01]  /*0550*/  @!P4 FFMA R4, R13, R14, R4 ;  /* 0x0000000e0d04c223 */ /* 0x000fe20000000004 */
[----:B------:R-:W-:Y:S01]  /*0560*/  @!P4 FFMA R22, R21, R11, R22 ;  /* 0x0000000b1516c223 */ /* 0x000fe20000000016 */
[----:B------:R-:W-:Y:S06]  /*0570*/  @!P0 BRA `(.L_x_0) ;  /* 0xfffffffc000c8947 */ /* 0x000fec000383ffff */
[----:B------:R-:W1:Y:S01]  /*0580*/  LDC.64 R10, c[0x0][0x238] ;  /* 0x00008e00ff0a7b82 */ /* 0x000e620000000a00 */
[----:B------:R-:W-:Y:S01]  /*0590*/  ULDC UR6, c[0x0][0x258] ;  /* 0x0000960000067ab9 */ /* 0x000fe20000000800 */
[C---:B------:R-:W-:Y:S02]  /*05a0*/  LOP3.LUT R8, R9.reuse, 0x10, RZ, 0xfc, !PT ;  /* 0x0000001009087812 */ /* 0x040fe400078efcff */
[----:B------:R-:W-:Y:S02]  /*05b0*/  CS2R R20, SRZ ;  /* 0x0000000000147805 */ /* 0x000fe4000001ff00 */
[C---:B------:R-:W-:Y:S02]  /*05c0*/  ISETP.GE.AND P0, PT, R9.reuse, UR6, PT ;  /* 0x0000000609007c0c */ /* 0x040fe4000bf06270 */
[----:B------:R-:W-:Y:S02]  /*05d0*/  ISETP.GE.AND P1, PT, R8, UR6, PT ;  /* 0x0000000608007c0c */ /* 0x000fe4000bf26270 */
[----:B------:R-:W-:Y:S01]  /*05e0*/  CS2R R18, SRZ ;  /* 0x0000000000127805 */ /* 0x000fe2000001ff00 */
[----:B------:R-:W2:Y:S01]  /*05f0*/  LDC.64 R12, c[0x0][0x248] ;  /* 0x00009200ff0c7b82 */ /* 0x000ea20000000a00 */
[C---:B------:R-:W-:Y:S01]  /*0600*/  LOP3.LUT R5, R9.reuse, 0x30, RZ, 0xfc, !PT ;  /* 0x0000003009057812 */ /* 0x040fe200078efcff */
[----:B-1----:R-:W-:-:S06]  /*0610*/  IMAD.WIDE R24, R9, 0x8, R10 ;  /* 0x0000000809187825 */ /* 0x002fcc00078e020a */
[----:B------:R-:W3:Y:S01]  /*0620*/  @!P0 LDG.E.EL.64 R20, desc[UR4][R24.64] ;  /* 0x0000000418148981 */ /* 0x000ee2000c2e1b00 */
[----:B------:R-:W-:-:S03]  /*0630*/  ISETP.GE.AND P0, PT, R2, UR6, PT ;  /* 0x0000000602007c0c */ /* 0x000fc6000bf06270 */
[----:B------:R-:W4:Y:S01]  /*0640*/  @!P1 LDG.E.EL.64 R18, desc[UR4][R24.64+0x80] ;  /* 0x0000800418129981 */ /* 0x000f22000c2e1b00 */
[----:B------:R-:W-:Y:S02]  /*0650*/  ISETP.GE.AND P1, PT, R5, UR6, PT ;  /* 0x0000000605007c0c */ /* 0x000fe4000bf26270 */
[----:B------:R-:W-:Y:S02]  /*0660*/  CS2R R14, SRZ ;  /* 0x00000000000e7805 */ /* 0x000fe4000001ff00 */
[----:B------:R-:W-:-:S05]  /*0670*/  CS2R R16, SRZ ;  /* 0x0000000000107805 */ /* 0x000fca000001ff00 */
[----:B------:R-:W5:Y:S01]  /*0680*/  @!P0 LDG.E.EL.64 R14, desc[UR4][R24.64+0x100] ;  /* 0x00010004180e8981 */ /* 0x000f62000c2e1b00 */
[----:B------:R-:W-:-:S03]  /*0690*/  IMAD.WIDE R28, R7, 0x8, R10 ;  /* 0x00000008071c7825 */ /* 0x000fc600078e020a */
[----:B------:R3:W5:Y:S01]  /*06a0*/  @!P1 LDG.E.EL.64 R16, desc[UR4][R24.64+0x180] ;  /* 0x0001800418109981 */ /* 0x000762000c2e1b00 */
[----:B------:R-:W-:Y:S01]  /*06b0*/  CS2R R10, SRZ ;  /* 0x00000000000a7805 */ /* 0x000fe2000001ff00 */
[----:B--2---:R-:W-:Y:S01]  /*06c0*/  IMAD.WIDE R12, R7, 0x4, R12 ;  /* 0x00000004070c7825 */ /* 0x004fe200078e020c */
[----:B------:R-:W-:-:S04]  /*06d0*/  HFMA2.MMA R7, -RZ, RZ, 0, 0 ;  /* 0x00000000ff077435 */ /* 0x000fc800000001ff */
[----:B------:R-:W2:Y:S06]  /*06e0*/  @!P4 LDG.E.EL.64 R10, desc[UR4][R28.64] ;  /* 0x000000041c0ac981 */ /* 0x000eac000c2e1b00 */
[----:B------:R1:W2:Y:S01]  /*06f0*/  @!P4 LDG.E.EL R7, desc[UR4][R12.64] ;  /* 0x000000040c07c981 */ /* 0x0002a2000c2e1900 */
[----:B------:R-:W-:-:S04]  /*0700*/  FADD R23, R23, R4 ;  /* 0x0000000417177221 */ /* 0x000fc80000000000 */
[----:B------:R-:W-:-:S04]  /*0710*/  FADD R23, R6, R23 ;  /* 0x0000001706177221 */ /* 0x000fc80000000000 */
[----:B------:R-:W-:-:S05]  /*0720*/  FADD R23, R22, R23 ;  /* 0x0000001716177221 */ /* 0x000fca0000000000 */
[----:B------:R-:W1:Y:S02]  /*0730*/  SHFL.BFLY PT, R6, R23, 0x1, 0x1f ;  /* 0x0c201f0017067f89 */ /* 0x000e6400000e0000 */
[----:B01----:R-:W-:-:S04]  /*0740*/  FADD R6, R23, R6 ;  /* 0x0000000617067221 */ /* 0x003fc80000000000 */
[----:B------:R-:W-:Y:S01]  /*0750*/  FMUL R6, R6, -0.5 ;  /* 0xbf00000006067820 */ /* 0x000fe20000400000 */
[----:B---3--:R-:W-:Y:S02]  /*0760*/  IADD3 R25, P1, R20, 0x1f500, RZ ;  /* 0x0001f50014197810 */ /* 0x008fe40007f3e0ff */
[----:B------:R-:W-:Y:S02]  /*0770*/  ISETP.GE.AND P0, PT, R21, RZ, PT ;  /* 0x000000ff1500720c */ /* 0x000fe40003f06270 */
[----:B------:R-:W-:Y:S02]  /*0780*/  IADD3.X R27, RZ, R21, RZ, P1, !PT ;  /* 0x00000015ff1b7210 */ /* 0x000fe40000ffe4ff */
[----:B------:R-:W-:Y:S02]  /*0790*/  SEL R4, R25, R20, !P0 ;  /* 0x0000001419047207 */ /* 0x000fe40004000000 */
[----:B------:R-:W-:Y:S02]  /*07a0*/  SEL R20, R27, R21, !P0 ;  /* 0x000000151b147207 */ /* 0x000fe40004000000 */
[----:B------:R-:W-:-:S02]  /*07b0*/  ISETP.GT.U32.AND P1, PT, R4, 0x1f4ff, PT ;  /* 0x0001f4ff0400780c */ /* 0x000fc40003f24070 */
[----:B------:R-:W0:Y:S01]  /*07c0*/  S2R R4, SR_TID.X ;  /* 0x0000000000047919 */ /* 0x000e220000002100 */
[----:B----4-:R-:W-:Y:S02]  /*07d0*/  IADD3 R21, P2, R18, 0x1f500, RZ ;  /* 0x0001f50012157810 */ /* 0x010fe40007f5e0ff */
[----:B------:R-:W-:Y:S02]  /*07e0*/  ISETP.GT.U32.AND.EX P1, PT, R20, RZ, PT, P1 ;  /* 0x000000ff1400720c */ /* 0x000fe40003f24110 */
[----:B------:R-:W-:Y:S02]  /*07f0*/  ISETP.GE.AND P0, PT, R19, RZ, PT ;  /* 0x000000ff1300720c */ /* 0x000fe40003f06270 */
[----:B------:R-:W-:Y:S02]  /*0800*/  IADD3.X R13, RZ, R19, RZ, P2, !PT ;  /* 0x00000013ff0d7210 */ /* 0x000fe400017fe4ff */
[----:B------:R-:W-:Y:S02]  /*0810*/  ISETP.LT.AND P1, PT, R9, UR6, P1 ;  /* 0x0000000609007c0c */ /* 0x000fe40008f21270 */
[----:B-----5:R-:W-:-:S02]  /*0820*/  IADD3 R9, P6, R14, 0x1f500, RZ ;  /* 0x0001f5000e097810 */ /* 0x020fc40007fde0ff */
[----:B------:R-:W-:Y:S02]  /*0830*/  SEL R12, R21, R18, !P0 ;  /* 0x00000012150c7207 */ /* 0x000fe40004000000 */
[----:B------:R-:W-:Y:S01]  /*0840*/  SEL R18, R13, R19, !P0 ;  /* 0x000000130d127207 */ /* 0x000fe20004000000 */
[----:B------:R-:W-:Y:S01]  /*0850*/  IMAD.X R13, RZ, RZ, R15, P6 ;  /* 0x000000ffff0d7224 */ /* 0x000fe200030e060f */
[----:B------:R-:W-:Y:S02]  /*0860*/  ISETP.GE.AND P0, PT, R15, RZ, PT ;  /* 0x000000ff0f00720c */ /* 0x000fe40003f06270 */
[----:B------:R-:W-:Y:S02]  /*0870*/  IADD3 R19, P5, R16, 0x1f500, RZ ;  /* 0x0001f50010137810 */ /* 0x000fe40007fbe0ff */
[----:B------:R-:W-:Y:S02]  /*0880*/  ISETP.GT.U32.AND P2, PT, R12, 0x1f4ff, PT ;  /* 0x0001f4ff0c00780c */ /* 0x000fe40003f44070 */
[----:B------:R-:W-:-:S02]  /*0890*/  ISETP.GE.AND P3, PT, R17, RZ, PT ;  /* 0x000000ff1100720c */ /* 0x000fc40003f66270 */
[----:B------:R-:W-:Y:S02]  /*08a0*/  SEL R12, R9, R14, !P0 ;  /* 0x0000000e090c7207 */ /* 0x000fe40004000000 */
[----:B------:R-:W-:Y:S02]  /*08b0*/  IADD3.X R21, RZ, R17, RZ, P5, !PT ;  /* 0x00000011ff157210 */ /* 0x000fe40002ffe4ff */
[----:B------:R-:W-:Y:S02]  /*08c0*/  SEL R9, R19, R16, !P3 ;  /* 0x0000001013097207 */ /* 0x000fe40005800000 */
[----:B------:R-:W-:Y:S02]  /*08d0*/  SEL R14, R13, R15, !P0 ;  /* 0x0000000f0d0e7207 */ /* 0x000fe40004000000 */
[----:B------:R-:W-:Y:S02]  /*08e0*/  ISETP.GT.U32.AND P0, PT, R12, 0x1f4ff, PT ;  /* 0x0001f4ff0c00780c */ /* 0x000fe40003f04070 */
[----:B------:R-:W-:-:S02]  /*08f0*/  SEL R16, R21, R17, !P3 ;  /* 0x0000001115107207 */ /* 0x000fc40005800000 */
[----:B------:R-:W-:Y:S02]  /*0900*/  ISETP.GT.U32.AND.EX P2, PT, R18, RZ, PT, P2 ;  /* 0x000000ff1200720c */ /* 0x000fe40003f44120 */
[----:B------:R-:W-:Y:S02]  /*0910*/  ISETP.GT.U32.AND P3, PT, R9, 0x1f4ff, PT ;  /* 0x0001f4ff0900780c */ /* 0x000fe40003f64070 */
[----:B--2---:R-:W-:Y:S02]  /*0920*/  SHF.L.U32 R9, R10, 0xc, RZ ;  /* 0x0000000c0a097819 */ /* 0x004fe400000006ff */
[----:B------:R-:W-:Y:S02]  /*0930*/  ISETP.GT.U32.AND.EX P0, PT, R14, RZ, PT, P0 ;  /* 0x000000ff0e00720c */ /* 0x000fe40003f04100 */
[----:B------:R-:W-:Y:S02]  /*0940*/  ISETP.LT.AND P2, PT, R8, UR6, P2 ;  /* 0x0000000608007c0c */ /* 0x000fe40009741270 */
[----:B------:R-:W-:-:S02]  /*0950*/  ISETP.GT.U32.AND.EX P3, PT, R16, RZ, PT, P3 ;  /* 0x000000ff1000720c */ /* 0x000fc40003f64130 */
[----:B------:R-:W-:Y:S02]  /*0960*/  ISETP.GE.AND P5, PT, R11, RZ, PT ;  /* 0x000000ff0b00720c */ /* 0x000fe40003fa6270 */
[----:B------:R-:W-:Y:S02]  /*0970*/  IADD3 R8, P6, R9, 0x1f500000, RZ ;  /* 0x1f50000009087810 */ /* 0x000fe40007fde0ff */
[----:B------:R-:W-:Y:S01]  /*0980*/  ISETP.LT.AND P0, PT, R2, UR6, P0 ;  /* 0x0000000602007c0c */ /* 0x000fe20008701270 */
[----:B------:R-:W-:Y:S01]  /*0990*/  FMUL R2, R7, R7 ;  /* 0x0000000707027220 */ /* 0x000fe20000400000 */
[----:B------:R-:W-:Y:S01]  /*09a0*/  ISETP.LT.AND P3, PT, R5, UR6, P3 ;  /* 0x0000000605007c0c */ /* 0x000fe20009f61270 */
[----:B------:R-:W-:Y:S01]  /*09b0*/  ULDC.64 UR6, c[0x0][0x250] ;  /* 0x0000940000067ab9 */ /* 0x000fe20000000a00 */
[----:B------:R-:W-:Y:S01]  /*09c0*/  SEL R8, R8, R9, !P5 ;  /* 0x0000000908087207 */ /* 0x000fe20006800000 */
[----:B------:R-:W-:Y:S01]  /*09d0*/  FMUL R5, R2, R7 ;  /* 0x0000000702057220 */ /* 0x000fe20000400000 */
[----:B0-----:R-:W-:-:S02]  /*09e0*/  SHF.L.U32 R4, R4, 0x2, RZ ;  /* 0x0000000204047819 */ /* 0x001fc400000006ff */
[----:B------:R-:W-:Y:S01]  /*09f0*/  SHF.L.U64.HI R9, R10, 0xc, R11 ;  /* 0x0000000c0a097819 */ /* 0x000fe2000001020b */
[----:B------:R-:W-:Y:S01]  /*0a00*/  FMUL R6, R6, R5 ;  /* 0x0000000506067220 */ /* 0x000fe20000400000 */
[----:B------:R-:W-:Y:S01]  /*0a10*/  PLOP3.LUT P1, PT, P1, P2, PT, 0xa8, 0x0 ;  /* 0x000000000000781c */ /* 0x000fe20000f25570 */
[----:B------:R-:W-:Y:S01]  /*0a20*/  IMAD.MOV.U32 R5, RZ, RZ, RZ ;  /* 0x000000ffff057224 */ /* 0x000fe200078e00ff */
[----:B------:R-:W-:Y:S01]  /*0a30*/  IADD3.X R2, RZ, R9, RZ, P6, !PT ;  /* 0x00000009ff027210 */ /* 0x000fe200037fe4ff */
[----:B------:R-:W-:Y:S01]  /*0a40*/  FMUL R6, R6, 0.000244140625 ;  /* 0x3980000006067820 */ /* 0x000fe20000400000 */
[----:B------:R-:W-:Y:S02]  /*0a50*/  LOP3.LUT R13, R4, 0x4, RZ, 0xc0, !PT ;  /* 0x00000004040d7812 */ /* 0x000fe400078ec0ff */
[----:B------:R-:W-:Y:S02]  /*0a60*/  PLOP3.LUT P0, PT, P1, P0, P3, 0xfe, 0x0 ;  /* 0x000000000000781c */ /* 0x000fe40000f01f36 */
[----:B------:R-:W-:-:S02]  /*0a70*/  SEL R2, R2, R9, !P5 ;  /* 0x0000000902027207 */ /* 0x000fc40006800000 */
[----:B------:R-:W-:Y:S02]  /*0a80*/  LOP3.LUT R4, R8, R13, RZ, 0xfc, !PT ;  /* 0x0000000d08047212 */ /* 0x000fe400078efcff */
[----:B------:R-:W-:-:S07]  /*0a90*/  MOV R25, RZ ;  /* 0x000000ff00197202 */ /* 0x000fce0000000f00 */
.L_x_4:
[----:B0-----:R-:W-:Y:S05]  /*0aa0*/  @P0 BRA `(.L_x_1) ;  /* 0x0000000400940947 */ /* 0x001fea0003800000 */
[----:B------:R-:W0:Y:S01]  /*0ab0*/  LDC.64 R18, c[0x0][0x210] ;  /* 0x00008400ff127b82 */ /* 0x000e220000000a00 */
[----:B------:R-:W-:Y:S02]  /*0ac0*/  LOP3.LUT R27, R26, R5, RZ, 0xfc, !PT ;  /* 0x000000051a1b7212 */ /* 0x000fe400078efcff */
[----:B------:R-:W-:Y:S02]  /*0ad0*/  CS2R R12, SRZ ;  /* 0x00000000000c7805 */ /* 0x000fe4000001ff00 */
[----:B------:R-:W-:-:S03]  /*0ae0*/  CS2R R16, SRZ ;  /* 0x0000000000107805 */ /* 0x000fc6000001ff00 */
[----:B------:R-:W1:Y:S08]  /*0af0*/  LDC.64 R14, c[0x0][0x218] ;  /* 0x00008600ff0e7b82 */ /* 0x000e700000000a00 */
[----:B------:R-:W2:Y:S01]  /*0b00*/  LDC.64 R8, c[0x0][0x220] ;  /* 0x00008800ff087b82 */ /* 0x000ea20000000a00 */
[----:B0-----:R-:W-:-:S07]  /*0b10*/  IMAD.WIDE R22, R27, 0x2, R18 ;  /* 0x000000021b167825 */ /* 0x001fce00078e0212 */
[----:B------:R-:W0:Y:S01]  /*0b20*/  LDC.64 R20, c[0x0][0x230] ;  /* 0x00008c00ff147b82 */ /* 0x000e220000000a00 */
[----:B------:R3:W4:Y:S01]  /*0b30*/  @!P4 LDG.E.EF.64 R12, desc[UR4][R22.64] ;  /* 0x00000004160cc981 */ /* 0x000722000c0e1b00 */
[----:B-1----:R-:W-:-:S05]  /*0b40*/  IMAD.WIDE R28, R27, 0x2, R14 ;  /* 0x000000021b1c7825 */ /* 0x002fca00078e020e */
[----:B------:R2:W5:Y:S01]  /*0b50*/  @!P4 LDG.E.EF.64 R16, desc[UR4][R28.64] ;  /* 0x000000041c10c981 */ /* 0x000562000c0e1b00 */
[----:B------:R-:W-:Y:S01]  /*0b60*/  CS2R R18, SRZ ;  /* 0x0000000000127805 */ /* 0x000fe2000001ff00 */
[----:B---3--:R-:W1:Y:S01]  /*0b70*/  LDC.64 R22, c[0x0][0x240] ;  /* 0x00009000ff167b82 */ /* 0x008e620000000a00 */
[----:B------:R-:W-:Y:S02]  /*0b80*/  MOV R14, R0 ;  /* 0x00000000000e7202 */ /* 0x000fe40000000f00 */
[----:B------:R-:W-:Y:S01]  /*0b90*/  MOV R15, R3 ;  /* 0x00000003000f7202 */ /* 0x000fe20000000f00 */
[----:B--2---:R-:W-:-:S05]  /*0ba0*/  IMAD.WIDE R28, R27, 0x2, R8 ;  /* 0x000000021b1c7825 */ /* 0x004fca00078e0208 */
[----:B------:R-:W2:Y:S04]  /*0bb0*/  LDG.E.EL.64 R14, desc[UR4][R14.64] ;  /* 0x000000040e0e7981 */ /* 0x000ea8000c2e1b00 */
[----:B------:R1:W3:Y:S01]  /*0bc0*/  @!P4 LDG.E.EF.64 R18, desc[UR4][R28.64] ;  /* 0x000000041c12c981 */ /* 0x0002e2000c0e1b00 */
[----:B------:R-:W-:Y:S01]  /*0bd0*/  CS2R R8, SRZ ;  /* 0x0000000000087805 */ /* 0x000fe2000001ff00 */
[----:B0-----:R-:W-:-:S05]  /*0be0*/  IMAD.WIDE R20, R27, 0x2, R20 ;  /* 0x000000021b147825 */ /* 0x001fca00078e0214 */
[----:B------:R0:W2:Y:S01]  /*0bf0*/  @!P4 LDG.E.EF.64 R8, desc[UR4][R20.64] ;  /* 0x000000041408c981 */ /* 0x0000a2000c0e1b00 */
[----:B-1----:R-:W-:Y:S01]  /*0c00*/  IMAD.WIDE R28, R27, 0x2, R22 ;  /* 0x000000021b1c7825 */ /* 0x002fe200078e0216 */
[----:B------:R-:W-:-:S06]  /*0c10*/  CS2R R22, SRZ ;  /* 0x0000000000167805 */ /* 0x000fcc000001ff00 */
[----:B------:R-:W2:Y:S01]  /*0c20*/  @!P4 LDG.E.EF.64 R22, desc[UR4][R28.64] ;  /* 0x000000041c16c981 */ /* 0x000ea2000c0e1b00 */
[----:B------:R-:W-:Y:S05]  /*0c30*/  WARPSYNC.ALL ;  /* 0x0000000000007948 */ /* 0x000fea0003800000 */
[----:B------:R-:W-:Y:S01]  /*0c40*/  BAR.SYNC.DEFER_BLOCKING 0x0 ;  /* 0x0000000000007b1d */ /* 0x000fe20000010000 */
[----:B------:R-:W-:-:S04]  /*0c50*/  ISETP.NE.U32.AND P1, PT, R10, -0x1, PT ;  /* 0xffffffff0a00780c */ /* 0x000fc80003f25070 */
[----:B------:R-:W-:Y:S01]  /*0c60*/  ISETP.NE.AND.EX P1, PT, R11, -0x1, PT, P1 ;  /* 0xffffffff0b00780c */ /* 0x000fe20003f25310 */
[----:B----4-:R-:W-:Y:S02]  /*0c70*/  HADD2.F32 R24, -RZ, R13.H1_H1 ;  /* 0x3000000dff187230 */ /* 0x010fe40000004100 */
[----:B------:R-:W-:Y:S02]  /*0c80*/  HADD2.F32 R13, -RZ, R13.H0_H0 ;  /* 0x2000000dff0d7230 */ /* 0x000fe40000004100 */
[----:B-----5:R-:W-:Y:S02]  /*0c90*/  HADD2.F32 R27, -RZ, R17.H1_H1 ;  /* 0x30000011ff1b7230 */ /* 0x020fe40000004100 */
[----:B------:R-:W-:Y:S02]  /*0ca0*/  HADD2.F32 R17, -RZ, R17.H0_H0 ;  /* 0x20000011ff117230 */ /* 0x000fe40000004100 */
[----:B0-----:R-:W-:Y:S02]  /*0cb0*/  HADD2.F32 R20, -RZ, R16.H1_H1 ;  /* 0x30000010ff147230 */ /* 0x001fe40000004100 */
[----:B------:R-:W-:Y:S01]  /*0cc0*/  FADD R24, R24, R27 ;  /* 0x0000001b18187221 */ /* 0x000fe20000000000 */
[----:B------:R-:W-:-:S02]  /*0cd0*/  HADD2.F32 R27, -RZ, R12.H1_H1 ;  /* 0x3000000cff1b7230 */ /* 0x000fc40000004100 */
[----:B------:R-:W-:-:S03]  /*0ce0*/  FADD R17, R13, R17 ;  /* 0x000000110d117221 */ /* 0x000fc60000000000 */
[----:B------:R-:W-:Y:S01]  /*0cf0*/  FADD R13, R27, R20 ;  /* 0x000000141b0d7221 */ /* 0x000fe20000000000 */
[----:B------:R-:W-:Y:S02]  /*0d00*/  HADD2.F32 R27, -RZ, R16.H0_H0 ;  /* 0x20000010ff1b7230 */ /* 0x000fe40000004100 */
[----:B---3--:R-:W-:Y:S02]  /*0d10*/  HADD2.F32 R16, -RZ, R19.H0_H0 ;  /* 0x20000013ff107230 */ /* 0x008fe40000004100 */
[----:B------:R-:W-:Y:S02]  /*0d20*/  HADD2.F32 R21, -RZ, R19.H1_H1 ;  /* 0x30000013ff157230 */ /* 0x000fe40000004100 */
[----:B------:R-:W-:Y:S02]  /*0d30*/  HADD2.F32 R12, -RZ, R12.H0_H0 ;  /* 0x2000000cff0c7230 */ /* 0x000fe40000004100 */
[----:B------:R-:W-:Y:S01]  /*0d40*/  FADD R16, R17, R16 ;  /* 0x0000001011107221 */ /* 0x000fe20000000000 */
[----:B------:R-:W-:-:S02]  /*0d50*/  HADD2.F32 R20, -RZ, R18.H1_H1 ;  /* 0x30000012ff147230 */ /* 0x000fc40000004100 */
[----:B------:R-:W-:Y:S01]  /*0d60*/  FADD R24, R24, R21 ;  /* 0x0000001518187221 */ /* 0x000fe20000000000 */
[----:B--2---:R-:W-:Y:S02]  /*0d70*/  HADD2.F32 R17, -RZ, R15.H1_H1 ;  /* 0x3000000fff117230 */ /* 0x004fe40000004100 */
[----:B------:R-:W-:Y:S01]  /*0d80*/  FADD R12, R12, R27 ;  /* 0x0000001b0c0c7221 */ /* 0x000fe20000000000 */
[----:B------:R-:W-:Y:S02]  /*0d90*/  HADD2.F32 R21, -RZ, R18.H0_H0 ;  /* 0x20000012ff157230 */ /* 0x000fe40000004100 */
[----:B------:R-:W-:Y:S02]  /*0da0*/  HADD2.F32 R15, -RZ, R15.H0_H0 ;  /* 0x2000000fff0f7230 */ /* 0x000fe40000004100 */
[----:B------:R-:W-:Y:S01]  /*0db0*/  FADD R18, R13, R20 ;  /* 0x000000140d127221 */ /* 0x000fe20000000000 */
[----:B------:R-:W-:Y:S01]  /*0dc0*/  FADD R13, R12, R21 ;  /* 0x000000150c0d7221 */ /* 0x000fe20000000000 */
[----:B------:R-:W-:Y:S01]  /*0dd0*/  FMUL R12, R24, R17 ;  /* 0x00000011180c7220 */ /* 0x000fe20000400000 */
[----:B------:R-:W-:Y:S01]  /*0de0*/  FMUL R16, R16, R15 ;  /* 0x0000000f10107220 */ /* 0x000fe20000400000 */
[----:B------:R-:W-:-:S02]  /*0df0*/  HADD2.F32 R15, -RZ, R9.H1_H1 ;  /* 0x30000009ff0f7230 */ /* 0x000fc40000004100 */
[----:B------:R-:W-:Y:S02]  /*0e00*/  HADD2.F32 R9, -RZ, R9.H0_H0 ;  /* 0x20000009ff097230 */ /* 0x000fe40000004100 */
[----:B------:R-:W-:Y:S02]  /*0e10*/  HADD2.F32 R17, -RZ, R8.H0_H0 ;  /* 0x20000008ff117230 */ /* 0x000fe40000004100 */
[----:B------:R-:W-:Y:S02]  /*0e20*/  HADD2.F32 R19, -RZ, R14.H1_H1 ;  /* 0x3000000eff137230 */ /* 0x000fe40000004100 */
[----:B------:R-:W-:Y:S02]  /*0e30*/  HADD2.F32 R20, -RZ, R14.H0_H0 ;  /* 0x2000000eff147230 */ /* 0x000fe40000004100 */
[----:B------:R-:W-:Y:S02]  /*0e40*/  HADD2.F32 R14, -RZ, R8.H1_H1 ;  /* 0x30000008ff0e7230 */ /* 0x000fe40000004100 */
[----:B------:R-:W-:Y:S01]  /*0e50*/  FADD R9, R9, R9 ;  /* 0x0000000909097221 */ /* 0x000fe20000000000 */
[----:B------:R-:W-:Y:S01]  /*0e60*/  FADD R17, R17, R17 ;  /* 0x0000001111117221 */ /* 0x000fe20000000000 */
[----:B------:R-:W-:Y:S01]  /*0e70*/  FADD R15, R15, R15 ;  /* 0x0000000f0f0f7221 */ /* 0x000fe20000000000 */
[----:B------:R-:W-:Y:S01]  /*0e80*/  FMUL R8, R13, R20 ;  /* 0x000000140d087220 */ /* 0x000fe20000400000 */
[----:B------:R-:W-:Y:S01]  /*0e90*/  FADD R13, R14, R14 ;  /* 0x0000000e0e0d7221 */ /* 0x000fe20000000000 */
[C---:B------:R-:W-:Y:S01]  /*0ea0*/  FMUL R9, R6.reuse, R9 ;  /* 0x0000000906097220 */ /* 0x040fe20000400000 */
[C---:B------:R-:W-:Y:S01]  /*0eb0*/  FMUL R17, R6.reuse, R17 ;  /* 0x0000001106117220 */ /* 0x040fe20000400000 */
[----:B------:R-:W-:Y:S01]  /*0ec0*/  FMUL R15, R6, R15 ;  /* 0x0000000f060f7220 */ /* 0x000fe20000400000 */
[----:B------:R-:W-:Y:S01]  /*0ed0*/  FMUL R18, R18, R19 ;  /* 0x0000001312127220 */ /* 0x000fe20000400000 */
[----:B------:R-:W-:Y:S01]  /*0ee0*/  FMUL R13, R6, R13 ;  /* 0x0000000d060d7220 */ /* 0x000fe20000400000 */
[-C--:B------:R-:W-:Y:S01]  /*0ef0*/  FFMA R16, R16, R7.reuse, R9 ;  /* 0x0000000710107223 */ /* 0x080fe20000000009 */
[----:B------:R-:W-:Y:S01]  /*0f00*/  FFMA R17, R8, R7, R17 ;  /* 0x0000000708117223 */ /* 0x000fe20000000011 */
[----:B------:R-:W-:-:S02]  /*0f10*/  HADD2.F32 R9, -RZ, R23.H1_H1 ;  /* 0x30000017ff097230 */ /* 0x000fc40000004100 */
[-C--:B------:R-:W-:Y:S01]  /*0f20*/  FFMA R12, R12, R7.reuse, R15 ;  /* 0x000000070c0c7223 */ /* 0x080fe2000000000f */
[----:B------:R-:W-:Y:S02]  /*0f30*/  HADD2.F32 R8, -RZ, R22.H1_H1 ;  /* 0x30000016ff087230 */ /* 0x000fe40000004100 */
[----:B------:R-:W-:Y:S01]  /*0f40*/  FFMA R13, R18, R7, R13 ;  /* 0x00000007120d7223 */ /* 0x000fe2000000000d */
[----:B------:R-:W-:Y:S02]  /*0f50*/  HADD2.F32 R23, -RZ, R23.H0_H0 ;  /* 0x20000017ff177230 */ /* 0x000fe40000004100 */
[----:B------:R-:W-:Y:S02]  /*0f60*/  HADD2.F32 R22, -RZ, R22.H0_H0 ;  /* 0x20000016ff167230 */ /* 0x000fe40000004100 */
[----:B------:R-:W-:Y:S01]  /*0f70*/  FADD R9, R12, R9 ;  /* 0x000000090c097221 */ /* 0x000fe20000000000 */
[----:B------:R-:W-:Y:S01]  /*0f80*/  FADD R13, R13, R8 ;  /* 0x000000080d0d7221 */ /* 0x000fe20000000000 */
[----:B------:R-:W-:Y:S01]  /*0f90*/  FADD R14, R16, R23 ;  /* 0x00000017100e7221 */ /* 0x000fe20000000000 */
[----:B------:R-:W-:-:S02]  /*0fa0*/  FADD R12, R17, R22 ;  /* 0x00000016110c7221 */ /* 0x000fc40000000000 */
[----:B------:R-:W-:Y:S02]  /*0fb0*/  FSEL R15, R9, RZ, P1 ;  /* 0x000000ff090f7208 */ /* 0x000fe40000800000 */
[----:B------:R-:W-:Y:S02]  /*0fc0*/  FSEL R14, R14, RZ, P1 ;  /* 0x000000ff0e0e7208 */ /* 0x000fe40000800000 */
[----:B------:R-:W-:Y:S02]  /*0fd0*/  FSEL R13, R13, RZ, P1 ;  /* 0x000000ff0d0d7208 */ /* 0x000fe40000800000 */
[----:B------:R-:W-:Y:S01]  /*0fe0*/  FSEL R12, R12, RZ, P1 ;  /* 0x000000ff0c0c7208 */ /* 0x000fe20000800000 */
[----:B------:R-:W-:Y:S06]  /*0ff0*/  @P4 BRA.U `(.L_x_2) ;  /* 0x0000000100204947 */ /* 0x000fec0003800000 */
[----:B------:R-:W-:Y:S01]  /*1000*/  LOP3.LUT R9, R5, R4, RZ, 0xfc, !PT ;  /* 0x0000000405097212 */ /* 0x000fe200078efcff */
[----:B------:R-:W-:Y:S01]  /*1010*/  BSSY B0, `(.L_x_2) ;  /* 0x0000006000007945 */ /* 0x000fe20003800000 */
[----:B------:R-:W-:Y:S02]  /*1020*/  LOP3.LUT R16, R25, R2, RZ, 0xfc, !PT ;  /* 0x0000000219107212 */ /* 0x000fe400078efcff */
[----:B------:R-:W-:-:S04]  /*1030*/  LEA R8, P1, R9, UR6, 0x2 ;  /* 0x0000000609087c11 */ /* 0x000fc8000f8210ff */
[----:B------:R-:W-:Y:S01]  /*1040*/  LEA.HI.X R9, R9, UR7, R16, 0x2, P1 ;  /* 0x0000000709097c11 */ /* 0x000fe200088f1410 */
[----:B------:R-:W-:Y:S08]  /*1050*/  @P4 BRA `(.L_x_3) ;  /* 0x0000000000044947 */ /* 0x000ff00003800000 */
[----:B------:R0:W-:Y:S02]  /*1060*/  REDG.E.ADD.F32x4.FTZ.RN.STRONG.GPU desc[UR4][R8.64], R12 ;  /* 0x0000000c080079a6 */ /* 0x0001e4000c10f784 */
.L_x_3:
[----:B------:R-:W-:Y:S05]  /*1070*/  BSYNC B0 ;  /* 0x0000000000007941 */ /* 0x000fea0003800000 */
.L_x_2:
[----:B------:R-:W-:Y:S02]  /*1080*/  IADD3 R5, P1, R5, 0x8, RZ ;  /* 0x0000000805057810 */ /* 0x000fe40007f3e0ff */
[----:B------:R-:W-:Y:S02]  /*1090*/  IADD3 R0, P2, R0, 0x10, RZ ;  /* 0x0000001000007810 */ /* 0x000fe40007f5e0ff */
[----:B------:R-:W-:Y:S02]  /*10a0*/  IADD3.X R25, RZ, R25, RZ, P1, !PT ;  /* 0x00000019ff197210 */ /* 0x000fe40000ffe4ff */
[----:B------:R-:W-:Y:S01]  /*10b0*/  ISETP.GE.U32.AND P1, PT, R5, 0x1000, PT ;  /* 0x000010000500780c */ /* 0x000fe20003f26070 */
[----:B------:R-:W-:-:S03]  /*10c0*/  IMAD.X R3, RZ, RZ, R3, P2 ;  /* 0x000000ffff037224 */ /* 0x000fc600010e0603 */
[----:B------:R-:W-:-:S13]  /*10d0*/  ISETP.GE.U32.AND.EX P1, PT, R25, RZ, PT, P1 ;  /* 0x000000ff1900720c */ /* 0x000fda0003f26110 */
[----:B------:R-:W-:Y:S05]  /*10e0*/  @!P1 BRA `(.L_x_4) ;  /* 0xfffffff8006c9947 */ /* 0x000fea000383ffff */
[----:B------:R-:W-:Y:S05]  /*10f0*/  EXIT ;  /* 0x000000000000794d */ /* 0x000fea0003800000 */
.L_x_1:
[----:B------:R-:W-:Y:S01]  /*1100*/  MOV R0, 0x0 ;  /* 0x0000000000007802 */ /* 0x000fe20000000f00 */
[----:B------:R-:W-:Y:S01]  /*1110*/  ULDC.64 UR8, c[0x4][0x18] ;  /* 0x0100060000087ab9 */ /* 0x000fe20000000a00 */
[----:B------:R-:W-:Y:S01]  /*1120*/  ULDC.64 UR10, c[0x4][0x8] ;  /* 0x01000200000a7ab9 */ /* 0x000fe20000000a00 */
[----:B------:R-:W-:Y:S01]  /*1130*/  MOV R4, UR8 ;  /* 0x0000000800047c02 */ /* 0x000fe20008000f00 */
[----:B------:R0:W1:Y:S01]  /*1140*/  LDC.64 R2, c[0x4][R0] ;  /* 0x0100000000027b82 */ /* 0x0000620000000a00 */
[----:B------:R-:W-:Y:S01]  /*1150*/  MOV R5, UR9 ;  /* 0x0000000900057c02 */ /* 0x000fe20008000f00 */
[----:B------:R-:W-:Y:S01]  /*1160*/  ULDC.64 UR8, c[0x4][0x10] ;  /* 0x0100040000087ab9 */ /* 0x000fe20000000a00 */
[----:B------:R-:W-:Y:S01]  /*1170*/  HFMA2.MMA R8, -RZ, RZ, 0, 5.4836273193359375e-06 ;  /* 0x0000005cff087435 */ /* 0x000fe200000001ff */
[----:B------:R-:W-:Y:S01]  /*1180*/  MOV R6, UR8 ;  /* 0x0000000800067c02 */ /* 0x000fe20008000f00 */
[----:B------:R-:W-:Y:S01]  /*1190*/  HFMA2.MMA R13, -RZ, RZ, 0, 0 ;  /* 0x00000000ff0d7435 */ /* 0x000fe200000001ff */
[----:B------:R-:W-:Y:S01]  /*11a0*/  MOV R7, UR9 ;  /* 0x0000000900077c02 */ /* 0x000fe20008000f00 */
[----:B------:R-:W-:Y:S01]  /*11b0*/  IMAD.U32 R10, RZ, RZ, UR10 ;  /* 0x0000000aff0a7e24 */ /* 0x000fe2000f8e00ff */
[----:B0-----:R-:W-:-:S08]  /*11c0*/  MOV R11, UR11 ;  /* 0x0000000b000b7c02 */ /* 0x001fd00008000f00 */
[----:B------:R-:W-:Y:S02]  /*11d0*/  LEPC R20, `(.L_x_5) ;  /* 0x000000002014794e */ /* 0x000fe40000000000 */
[----:B------:R-:W-:-:S07]  /*11e0*/  MOV R12, 0x1 ;  /* 0x00000001000c7802 */ /* 0x000fce0000000f00 */
[----:B-1----:R-:W-:Y:S05]  /*11f0*/  CALL.ABS.NOINC R2 ;  /* 0x0000000002007343 */ /* 0x002fea0003c00000 */
.L_x_5:
[----:B------:R-:W-:Y:S05]  /*1200*/  BRA `(.L_x_5) ;  /* 0xfffffffc00fc7947 */ /* 0x000fea000383ffff */
.L_x_6:
[----:B------:R-:W-:-:S00]  /*1210*/  BRA `(.L_x_6) ;  /* 0xfffffffc00fc7947 */ /* 0x000fc0000383ffff */
[----:B------:R-:W-:-:S00]  /*1220*/  NOP ;  /* 0x0000000000007918 */ /* 0x000fc00000000000 */
        /* <DEDUP_REMOVED lines=13> */
.L_x_7:


//--------------------- .nv.global.init           --------------------------
	.section	.nv.global.init,"aw",@progbits
.nv.global.init:
	.type		assertFunc_0,@object
	.size		assertFunc_0,(assertMessage_0 - assertFunc_0)
assertFunc_0:
        /*0000*/ 	.byte	0x75, 0x6e, 0x6b, 0x6e, 0x6f, 0x77, 0x6e, 0x00
	.type		assertMessage_0,@object
	.size		assertMessage_0,(assertFile_0 - assertMessage_0)
assertMessage_0:
        /*0008*/ 	.byte	0x69, 0x6e, 0x64, 0x65, 0x78, 0x20, 0x6f, 0x75, 0x74, 0x20, 0x6f, 0x66, 0x20, 0x62, 0x6f, 0x75
        /*0018*/ 	.byte	0x6e, 0x64, 0x73, 0x3a, 0x20, 0x30, 0x20, 0x3c, 0x3d, 0x20, 0x74, 0x6d, 0x70, 0x34, 0x39, 0x20
        /*0028*/ 	.byte	0x3c, 0x20, 0x31, 0x32, 0x38, 0x32, 0x35, 0x36, 0x00
	.type		assertFile_0,@object
	.size		assertFile_0,(.L_1 - assertFile_0)
assertFile_0:
        /*0031*/ 	.byte	0x2f, 0x74, 0x6d, 0x70, 0x2f, 0x74, 0x6f, 0x72, 0x63, 0x68, 0x69, 0x6e, 0x64, 0x75, 0x63, 0x74
        /*0041*/ 	.byte	0x6f, 0x72, 0x5f, 0x72, 0x6f, 0x6f, 0x74, 0x2f, 0x74, 0x78, 0x2f, 0x63, 0x74, 0x78, 0x6d, 0x61
        /*0051*/ 	.byte	0x77, 0x35, 0x74, 0x33, 0x74, 0x32, 0x35, 0x36, 0x64, 0x71, 0x37, 0x79, 0x72, 0x6d, 0x68, 0x78
        /*0061*/ 	.byte	0x72, 0x68, 0x74, 0x35, 0x36, 0x33, 0x74, 0x6b, 0x69, 0x67, 0x66, 0x62, 0x78, 0x75, 0x6c, 0x6a
        /*0071*/ 	.byte	0x76, 0x63, 0x64, 0x78, 0x6c, 0x73, 0x61, 0x63, 0x32, 0x68, 0x6c, 0x6a, 0x6f, 0x69, 0x6e, 0x2e
        /*0081*/ 	.byte	0x70, 0x79, 0x00
.L_1:


//--------------------- .nv.constant0.triton_red_fused__to_copy_add_div_embedding_dense_backward_mul_pow_sum_13 --------------------------
	.section	.nv.constant0.triton_red_fused__to_copy_add_div_embedding_dense_backward_mul_pow_sum_13,"a",@progbits
	.sectionflags	@""
	.align	4
.nv.constant0.triton_red_fused__to_copy_add_div_embedding_dense_backward_mul_pow_sum_13:
	.zero		616


//--------------------- SYMBOLS --------------------------

	.type		__assertfail,@function
